//
// Generated by NVIDIA NVVM Compiler
//
// Compiler Build ID: CL-36424714
// Cuda compilation tools, release 13.0, V13.0.88
// Based on NVVM 20.0.0
//

.version 9.0
.target sm_100
.address_size 64

	// .globl	_Z5radixPiS_iii

.visible .entry _Z5radixPiS_iii(
	.param .u64 .ptr .align 1 _Z5radixPiS_iii_param_0,
	.param .u64 .ptr .align 1 _Z5radixPiS_iii_param_1,
	.param .u32 _Z5radixPiS_iii_param_2,
	.param .u32 _Z5radixPiS_iii_param_3,
	.param .u32 _Z5radixPiS_iii_param_4
)
{
	.reg .pred 	%p<22>;
	.reg .b32 	%r<77>;
	.reg .b64 	%rd<33>;

	ld.param.u64 	%rd4, [_Z5radixPiS_iii_param_0];
	ld.param.u64 	%rd5, [_Z5radixPiS_iii_param_1];
	ld.param.u32 	%r37, [_Z5radixPiS_iii_param_2];
	ld.param.u32 	%r38, [_Z5radixPiS_iii_param_3];
	ld.param.u32 	%r39, [_Z5radixPiS_iii_param_4];
	cvta.to.global.u64 	%rd1, %rd5;
	mov.u32 	%r1, %tid.x;
	setp.lt.s32 	%p1, %r37, 1;
	@%p1 bra 	$L__BB0_12;
	and.b32  	%r2, %r37, 7;
	setp.lt.u32 	%p2, %r37, 8;
	mov.b32 	%r63, 0;
	@%p2 bra 	$L__BB0_4;
	and.b32  	%r63, %r37, 2147483640;
	mov.b32 	%r61, 0;
	mul.wide.s32 	%rd8, %r39, 4;
$L__BB0_3:
	.pragma "nounroll";
	mad.lo.s32 	%r42, %r61, %r39, %r1;
	mul.wide.s32 	%rd6, %r42, 4;
	add.s64 	%rd7, %rd1, %rd6;
	mov.b32 	%r43, -1;
	st.global.u32 	[%rd7], %r43;
	add.s64 	%rd9, %rd7, %rd8;
	st.global.u32 	[%rd9], %r43;
	add.s64 	%rd10, %rd9, %rd8;
	st.global.u32 	[%rd10], %r43;
	add.s64 	%rd11, %rd10, %rd8;
	st.global.u32 	[%rd11], %r43;
	add.s64 	%rd12, %rd11, %rd8;
	st.global.u32 	[%rd12], %r43;
	add.s64 	%rd13, %rd12, %rd8;
	st.global.u32 	[%rd13], %r43;
	add.s64 	%rd14, %rd13, %rd8;
	st.global.u32 	[%rd14], %r43;
	add.s64 	%rd15, %rd14, %rd8;
	st.global.u32 	[%rd15], %r43;
	add.s32 	%r61, %r61, 8;
	setp.ne.s32 	%p3, %r61, %r63;
	@%p3 bra 	$L__BB0_3;
$L__BB0_4:
	setp.eq.s32 	%p4, %r2, 0;
	@%p4 bra 	$L__BB0_12;
	and.b32  	%r7, %r37, 3;
	setp.lt.u32 	%p5, %r2, 4;
	@%p5 bra 	$L__BB0_7;
	mad.lo.s32 	%r44, %r63, %r39, %r1;
	mul.wide.s32 	%rd16, %r44, 4;
	add.s64 	%rd17, %rd1, %rd16;
	mov.b32 	%r45, -1;
	st.global.u32 	[%rd17], %r45;
	mul.wide.s32 	%rd18, %r39, 4;
	add.s64 	%rd19, %rd17, %rd18;
	st.global.u32 	[%rd19], %r45;
	add.s64 	%rd20, %rd19, %rd18;
	st.global.u32 	[%rd20], %r45;
	add.s64 	%rd21, %rd20, %rd18;
	st.global.u32 	[%rd21], %r45;
	add.s32 	%r63, %r63, 4;
$L__BB0_7:
	setp.eq.s32 	%p6, %r7, 0;
	@%p6 bra 	$L__BB0_12;
	setp.eq.s32 	%p7, %r7, 1;
	@%p7 bra 	$L__BB0_10;
	mad.lo.s32 	%r46, %r63, %r39, %r1;
	mul.wide.s32 	%rd22, %r46, 4;
	add.s64 	%rd23, %rd1, %rd22;
	mov.b32 	%r47, -1;
	st.global.u32 	[%rd23], %r47;
	mul.wide.s32 	%rd24, %r39, 4;
	add.s64 	%rd25, %rd23, %rd24;
	st.global.u32 	[%rd25], %r47;
	add.s32 	%r63, %r63, 2;
$L__BB0_10:
	and.b32  	%r48, %r37, 1;
	setp.eq.b32 	%p8, %r48, 1;
	not.pred 	%p9, %p8;
	@%p9 bra 	$L__BB0_12;
	mad.lo.s32 	%r49, %r63, %r39, %r1;
	mul.wide.s32 	%rd26, %r49, 4;
	add.s64 	%rd27, %rd1, %rd26;
	mov.b32 	%r50, -1;
	st.global.u32 	[%rd27], %r50;
$L__BB0_12:
	bar.sync 	0;
	cvta.to.global.u64 	%rd28, %rd4;
	mul.wide.u32 	%rd29, %r1, 4;
	add.s64 	%rd2, %rd28, %rd29;
	ld.global.u32 	%r75, [%rd2];
	setp.lt.s32 	%p10, %r38, 1;
	@%p10 bra 	$L__BB0_30;
	mul.lo.s32 	%r13, %r39, %r37;
	mov.b32 	%r65, 0;
$L__BB0_14:
	setp.eq.s32 	%p11, %r65, 0;
	mov.u32 	%r71, %r75;
	@%p11 bra 	$L__BB0_22;
	and.b32  	%r16, %r65, 3;
	setp.lt.u32 	%p12, %r65, 4;
	mov.u32 	%r71, %r75;
	@%p12 bra 	$L__BB0_18;
	and.b32  	%r53, %r65, -4;
	neg.s32 	%r67, %r53;
	mov.u32 	%r71, %r75;
$L__BB0_17:
	div.s32 	%r54, %r71, %r37;
	div.s32 	%r55, %r54, %r37;
	div.s32 	%r56, %r55, %r37;
	div.s32 	%r71, %r56, %r37;
	add.s32 	%r67, %r67, 4;
	setp.ne.s32 	%p13, %r67, 0;
	@%p13 bra 	$L__BB0_17;
$L__BB0_18:
	setp.eq.s32 	%p14, %r16, 0;
	@%p14 bra 	$L__BB0_22;
	div.s32 	%r71, %r71, %r37;
	setp.eq.s32 	%p15, %r16, 1;
	@%p15 bra 	$L__BB0_22;
	div.s32 	%r71, %r71, %r37;
	setp.eq.s32 	%p16, %r16, 2;
	@%p16 bra 	$L__BB0_22;
	div.s32 	%r71, %r71, %r37;
$L__BB0_22:
	setp.lt.s32 	%p17, %r13, 1;
	rem.s32 	%r57, %r71, %r37;
	mad.lo.s32 	%r58, %r57, %r39, %r1;
	mul.wide.s32 	%rd30, %r58, 4;
	add.s64 	%rd31, %rd1, %rd30;
	st.global.u32 	[%rd31], %r75;
	bar.sync 	0;
	@%p17 bra 	$L__BB0_29;
	mov.b32 	%r72, 0;
	mov.u32 	%r73, %r72;
$L__BB0_24:
	mul.wide.u32 	%rd32, %r72, 4;
	add.s64 	%rd3, %rd1, %rd32;
	ld.global.u32 	%r30, [%rd3];
	setp.lt.s32 	%p18, %r30, 0;
	@%p18 bra 	$L__BB0_28;
	setp.ne.s32 	%p19, %r73, %r1;
	@%p19 bra 	$L__BB0_27;
	mov.b32 	%r60, -1;
	st.global.u32 	[%rd3], %r60;
	mov.u32 	%r75, %r30;
	bra.uni 	$L__BB0_29;
$L__BB0_27:
	add.s32 	%r73, %r73, 1;
$L__BB0_28:
	add.s32 	%r72, %r72, 1;
	setp.ne.s32 	%p20, %r72, %r13;
	@%p20 bra 	$L__BB0_24;
$L__BB0_29:
	bar.sync 	0;
	add.s32 	%r65, %r65, 1;
	setp.ne.s32 	%p21, %r65, %r38;
	@%p21 bra 	$L__BB0_14;
$L__BB0_30:
	st.global.u32 	[%rd2], %r75;
	ret;

}


// ===== COMPILED SASS (sm_100) =====

	.target	sm_100

	.elftype	@"ET_EXEC"


//--------------------- .note.nv.tkinfo           --------------------------
	.section	.note.nv.tkinfo,"",@"SHT_NOTE"
	.sectionflags	@"SHF_NOTE_NV_TKINFO"
	.tkinfo
        /*0018*/ 	.word	0x00000002
        /*0030*/ 	.string	""
        /*0030*/ 	.string	"ptxas"
        /*0030*/ 	.string	"Cuda compilation tools, release 13.0, V13.0.88"
        /*0030*/ 	.string	"Build cuda_13.0.r13.0/compiler.36424714_0"
        /*0030*/ 	.string	"-arch sm_100 -m 64 "



//--------------------- .note.nv.cuinfo           --------------------------
	.section	.note.nv.cuinfo,"",@"SHT_NOTE"
	.sectionflags	@"SHF_NOTE_NV_CUINFO"
        /*0018*/ 	.short	0x0002
        /*001a*/ 	.short	0x0064
        /*001c*/ 	.short	0x0082
	.zero		2


//--------------------- .nv.info                  --------------------------
	.section	.nv.info,"",@"SHT_CUDA_INFO"
	.align	4


	//----- nvinfo : EIATTR_REGCOUNT
	.align		4
        /*0000*/ 	.byte	0x04, 0x2f
        /*0002*/ 	.short	(.L_1 - .L_0)
	.align		4
.L_0:
        /*0004*/ 	.word	index@(_Z5radixPiS_iii)
        /*0008*/ 	.word	0x0000001c


	//----- nvinfo : EIATTR_FRAME_SIZE
	.align		4
.L_1:
        /*000c*/ 	.byte	0x04, 0x11
        /*000e*/ 	.short	(.L_3 - .L_2)
	.align		4
.L_2:
        /*0010*/ 	.word	index@(_Z5radixPiS_iii)
        /*0014*/ 	.word	0x00000000


	//----- nvinfo : EIATTR_MIN_STACK_SIZE
	.align		4
.L_3:
        /*0018*/ 	.byte	0x04, 0x12
        /*001a*/ 	.short	(.L_5 - .L_4)
	.align		4
.L_4:
        /*001c*/ 	.word	index@(_Z5radixPiS_iii)
        /*0020*/ 	.word	0x00000000
.L_5:


//--------------------- .nv.compat                --------------------------
	.section	.nv.compat,"",@"SHT_CUDA_COMPAT_INFO"
	.align	4
        /*0000*/ 	.byte	0x02, 0x09, 0x00, 0x00, 0x02, 0x02, 0x01, 0x00, 0x02, 0x05, 0x05, 0x00, 0x03, 0x07, 0x01, 0x01
        /*0010*/ 	.byte	0x02, 0x03, 0x00, 0x00, 0x02, 0x06, 0x01, 0x00, 0x04, 0x0b, 0x08, 0x00, 0x09, 0x00, 0x00, 0x00
        /*0020*/ 	.byte	0x00, 0x00, 0x00, 0x00


//--------------------- .nv.info._Z5radixPiS_iii  --------------------------
	.section	.nv.info._Z5radixPiS_iii,"",@"SHT_CUDA_INFO"
	.sectionflags	@""
	.align	4


	//----- nvinfo : EIATTR_CUDA_API_VERSION
	.align		4
        /*0000*/ 	.byte	0x04, 0x37
        /*0002*/ 	.short	(.L_7 - .L_6)
.L_6:
        /*0004*/ 	.word	0x00000082


	//----- nvinfo : EIATTR_KPARAM_INFO
	.align		4
.L_7:
        /*0008*/ 	.byte	0x04, 0x17
        /*000a*/ 	.short	(.L_9 - .L_8)
.L_8:
        /*000c*/ 	.word	0x00000000
        /*0010*/ 	.short	0x0004
        /*0012*/ 	.short	0x0018
        /*0014*/ 	.byte	0x00, 0xf0, 0x11, 0x00


	//----- nvinfo : EIATTR_KPARAM_INFO
	.align		4
.L_9:
        /*0018*/ 	.byte	0x04, 0x17
        /*001a*/ 	.short	(.L_11 - .L_10)
.L_10:
        /*001c*/ 	.word	0x00000000
        /*0020*/ 	.short	0x0003
        /*0022*/ 	.short	0x0014
        /*0024*/ 	.byte	0x00, 0xf0, 0x11, 0x00


	//----- nvinfo : EIATTR_KPARAM_INFO
	.align		4
.L_11:
        /*0028*/ 	.byte	0x04, 0x17
        /*002a*/ 	.short	(.L_13 - .L_12)
.L_12:
        /*002c*/ 	.word	0x00000000
        /*0030*/ 	.short	0x0002
        /*0032*/ 	.short	0x0010
        /*0034*/ 	.byte	0x00, 0xf0, 0x11, 0x00


	//----- nvinfo : EIATTR_KPARAM_INFO
	.align		4
.L_13:
        /*0038*/ 	.byte	0x04, 0x17
        /*003a*/ 	.short	(.L_15 - .L_14)
.L_14:
        /*003c*/ 	.word	0x00000000
        /*0040*/ 	.short	0x0001
        /*0042*/ 	.short	0x0008
        /*0044*/ 	.byte	0x00, 0xf5, 0x21, 0x00


	//----- nvinfo : EIATTR_KPARAM_INFO
	.align		4
.L_15:
        /*0048*/ 	.byte	0x04, 0x17
        /*004a*/ 	.short	(.L_17 - .L_16)
.L_16:
        /*004c*/ 	.word	0x00000000
        /*0050*/ 	.short	0x0000
        /*0052*/ 	.short	0x0000
        /*0054*/ 	.byte	0x00, 0xf5, 0x21, 0x00


	//----- nvinfo : EIATTR_SPARSE_MMA_MASK
	.align		4
.L_17:
        /*0058*/ 	.byte	0x03, 0x50
        /*005a*/ 	.short	0x0000


	//----- nvinfo : EIATTR_MAXREG_COUNT
	.align		4
        /*005c*/ 	.byte	0x03, 0x1b
        /*005e*/ 	.short	0x00ff


	//----- nvinfo : EIATTR_NUM_BARRIERS
	.align		4
        /*0060*/ 	.byte	0x02, 0x4c
        /*0062*/ 	.byte	0x01
	.zero		1


	//----- nvinfo : EIATTR_MERCURY_ISA_VERSION
	.align		4
        /*0064*/ 	.byte	0x03, 0x5f
        /*0066*/ 	.short	0x0101


	//----- nvinfo : EIATTR_VRC_CTA_INIT_COUNT
	.align		4
        /*0068*/ 	.byte	0x02, 0x4a
	.zero		1
	.zero		1


	//----- nvinfo : EIATTR_EXIT_INSTR_OFFSETS
	.align		4
        /*006c*/ 	.byte	0x04, 0x1c
        /*006e*/ 	.short	(.L_19 - .L_18)


	//   ....[0]....
.L_18:
        /*0070*/ 	.word	0x00001250


	//----- nvinfo : EIATTR_CRS_STACK_SIZE
	.align		4
.L_19:
        /*0074*/ 	.byte	0x04, 0x1e
        /*0076*/ 	.short	(.L_21 - .L_20)
.L_20:
        /*0078*/ 	.word	0x00000000


	//----- nvinfo : EIATTR_CBANK_PARAM_SIZE
	.align		4
.L_21:
        /*007c*/ 	.byte	0x03, 0x19
        /*007e*/ 	.short	0x001c


	//----- nvinfo : EIATTR_PARAM_CBANK
	.align		4
        /*0080*/ 	.byte	0x04, 0x0a
        /*0082*/ 	.short	(.L_23 - .L_22)
	.align		4
.L_22:
        /*0084*/ 	.word	index@(.nv.constant0._Z5radixPiS_iii)
        /*0088*/ 	.short	0x0380
        /*008a*/ 	.short	0x001c


	//----- nvinfo : EIATTR_SW_WAR
	.align		4
.L_23:
        /*008c*/ 	.byte	0x04, 0x36
        /*008e*/ 	.short	(.L_25 - .L_24)
.L_24:
        /*0090*/ 	.word	0x00000008
.L_25:


//--------------------- .nv.callgraph             --------------------------
	.section	.nv.callgraph,"",@"SHT_CUDA_CALLGRAPH"
	.align	4
	.sectionentsize	8
	.align		4
        /*0000*/ 	.word	0x00000000
	.align		4
        /*0004*/ 	.word	0xffffffff
	.align		4
        /*0008*/ 	.word	0x00000000
	.align		4
        /*000c*/ 	.word	0xfffffffe
	.align		4
        /*0010*/ 	.word	0x00000000
	.align		4
        /*0014*/ 	.word	0xfffffffd
	.align		4
        /*0018*/ 	.word	0x00000000
	.align		4
        /*001c*/ 	.word	0xfffffffc


//--------------------- .text._Z5radixPiS_iii     --------------------------
	.section	.text._Z5radixPiS_iii,"ax",@progbits
	.align	128
        .global         _Z5radixPiS_iii
        .type           _Z5radixPiS_iii,@function
        .size           _Z5radixPiS_iii,(.L_x_17 - _Z5radixPiS_iii)
        .other          _Z5radixPiS_iii,@"STO_CUDA_ENTRY STV_DEFAULT"
_Z5radixPiS_iii:
.text._Z5radixPiS_iii:
[----:B------:R-:W-:Y:S08]  /*0000*/  LDC R1, c[0x0][0x37c] ;  /* 0x0000df00ff017b82 */ /* 0x000ff00000000800 */
[----:B------:R-:W0:Y:S01]  /*0010*/  LDC R2, c[0x0][0x390] ;  /* 0x0000e400ff027b82 */ /* 0x000e220000000800 */
[----:B------:R-:W1:Y:S01]  /*0020*/  S2R R0, SR_TID.X ;  /* 0x0000000000007919 */ /* 0x000e620000002100 */
[----:B------:R-:W2:Y:S01]  /*0030*/  LDCU.64 UR6, c[0x0][0x358] ;  /* 0x00006b00ff0677ac */ /* 0x000ea20008000a00 */
[----:B0-----:R-:W-:-:S13]  /*0040*/  ISETP.GE.AND P0, PT, R2, 0x1, PT ;  /* 0x000000010200780c */ /* 0x001fda0003f06270 */
[----:B-12---:R-:W-:Y:S05]  /*0050*/  @!P0 BRA `(.L_x_0) ;  /* 0x0000000400108947 */ /* 0x006fea0003800000 */
[C---:B------:R-:W-:Y:S01]  /*0060*/  ISETP.GE.U32.AND P0, PT, R2.reuse, 0x8, PT ;  /* 0x000000080200780c */ /* 0x040fe20003f06070 */
[----:B------:R-:W-:Y:S01]  /*0070*/  IMAD.MOV.U32 R3, RZ, RZ, RZ ;  /* 0x000000ffff037224 */ /* 0x000fe200078e00ff */
[----:B------:R-:W-:-:S04]  /*0080*/  LOP3.LUT R22, R2, 0x7, RZ, 0xc0, !PT ;  /* 0x0000000702167812 */ /* 0x000fc800078ec0ff */
[----:B------:R-:W-:-:S07]  /*0090*/  ISETP.NE.AND P1, PT, R22, RZ, PT ;  /* 0x000000ff1600720c */ /* 0x000fce0003f25270 */
[----:B------:R-:W-:Y:S06]  /*00a0*/  @!P0 BRA `(.L_x_1) ;  /* 0x0000000000648947 */ /* 0x000fec0003800000 */
[----:B------:R-:W0:Y:S01]  /*00b0*/  LDC R23, c[0x0][0x398] ;  /* 0x0000e600ff177b82 */ /* 0x000e220000000800 */
[----:B------:R-:W-:Y:S01]  /*00c0*/  LOP3.LUT R3, R2, 0x7ffffff8, RZ, 0xc0, !PT ;  /* 0x7ffffff802037812 */ /* 0x000fe200078ec0ff */
[----:B------:R-:W-:-:S06]  /*00d0*/  UMOV UR4, URZ ;  /* 0x000000ff00047c82 */ /* 0x000fcc0008000000 */
[----:B------:R-:W1:Y:S02]  /*00e0*/  LDC.64 R4, c[0x0][0x388] ;  /* 0x0000e200ff047b82 */ /* 0x000e640000000a00 */
.L_x_2:
[----:B0-2---:R-:W-:Y:S01]  /*00f0*/  IMAD R15, R23, UR4, R0 ;  /* 0x00000004170f7c24 */ /* 0x005fe2000f8e0200 */
[----:B------:R-:W-:Y:S01]  /*0100*/  UIADD3 UR4, UPT, UPT, UR4, 0x8, URZ ;  /* 0x0000000804047890 */ /* 0x000fe2000fffe0ff */
[----:B------:R-:W-:Y:S02]  /*0110*/  IMAD.MOV.U32 R25, RZ, RZ, -0x1 ;  /* 0xffffffffff197424 */ /* 0x000fe400078e00ff */
[----:B-1----:R-:W-:-:S03]  /*0120*/  IMAD.WIDE R14, R15, 0x4, R4 ;  /* 0x000000040f0e7825 */ /* 0x002fc600078e0204 */
[----:B------:R-:W-:Y:S02]  /*0130*/  ISETP.NE.AND P0, PT, R3, UR4, PT ;  /* 0x0000000403007c0c */ /* 0x000fe4000bf05270 */
[----:B------:R2:W-:Y:S01]  /*0140*/  STG.E desc[UR6][R14.64], R25 ;  /* 0x000000190e007986 */ /* 0x0005e2000c101906 */
[----:B------:R-:W-:-:S05]  /*0150*/  IMAD.WIDE R16, R23, 0x4, R14 ;  /* 0x0000000417107825 */ /* 0x000fca00078e020e */
        /* <DEDUP_REMOVED lines=13> */
[----:B------:R-:W-:Y:S05]  /*0230*/  @P0 BRA `(.L_x_2) ;  /* 0xfffffffc00ac0947 */ /* 0x000fea000383ffff */
.L_x_1:
[----:B------:R-:W-:Y:S05]  /*0240*/  @!P1 BRA `(.L_x_0) ;  /* 0x0000000000949947 */ /* 0x000fea0003800000 */
[----:B------:R-:W-:Y:S02]  /*0250*/  ISETP.GE.U32.AND P0, PT, R22, 0x4, PT ;  /* 0x000000041600780c */ /* 0x000fe40003f06070 */
[----:B--2---:R-:W-:-:S04]  /*0260*/  LOP3.LUT R12, R2, 0x3, RZ, 0xc0, !PT ;  /* 0x00000003020c7812 */ /* 0x004fc800078ec0ff */
[----:B------:R-:W-:-:S07]  /*0270*/  ISETP.NE.AND P1, PT, R12, RZ, PT ;  /* 0x000000ff0c00720c */ /* 0x000fce0003f25270 */
[----:B------:R-:W-:Y:S06]  /*0280*/  @!P0 BRA `(.L_x_3) ;  /* 0x0000000000348947 */ /* 0x000fec0003800000 */
[----:B------:R-:W0:Y:S01]  /*0290*/  LDC R11, c[0x0][0x398] ;  /* 0x0000e600ff0b7b82 */ /* 0x000e220000000800 */
[----:B------:R-:W-:-:S07]  /*02a0*/  MOV R13, 0xffffffff ;  /* 0xffffffff000d7802 */ /* 0x000fce0000000f00 */
[----:B------:R-:W1:Y:S01]  /*02b0*/  LDC.64 R4, c[0x0][0x388] ;  /* 0x0000e200ff047b82 */ /* 0x000e620000000a00 */
[C---:B0-----:R-:W-:Y:S02]  /*02c0*/  IMAD R7, R3.reuse, R11, R0 ;  /* 0x0000000b03077224 */ /* 0x041fe400078e0200 */
[----:B------:R-:W-:Y:S02]  /*02d0*/  VIADD R3, R3, 0x4 ;  /* 0x0000000403037836 */ /* 0x000fe40000000000 */
[----:B-1----:R-:W-:-:S05]  /*02e0*/  IMAD.WIDE R4, R7, 0x4, R4 ;  /* 0x0000000407047825 */ /* 0x002fca00078e0204 */
[----:B------:R0:W-:Y:S01]  /*02f0*/  STG.E desc[UR6][R4.64], R13 ;  /* 0x0000000d04007986 */ /* 0x0001e2000c101906 */
[----:B------:R-:W-:-:S05]  /*0300*/  IMAD.WIDE R6, R11, 0x4, R4 ;  /* 0x000000040b067825 */ /* 0x000fca00078e0204 */
[----:B------:R0:W-:Y:S01]  /*0310*/  STG.E desc[UR6][R6.64], R13 ;  /* 0x0000000d06007986 */ /* 0x0001e2000c101906 */
[----:B------:R-:W-:-:S05]  /*0320*/  IMAD.WIDE R8, R11, 0x4, R6 ;  /* 0x000000040b087825 */ /* 0x000fca00078e0206 */
[----:B------:R0:W-:Y:S01]  /*0330*/  STG.E desc[UR6][R8.64], R13 ;  /* 0x0000000d08007986 */ /* 0x0001e2000c101906 */
[----:B------:R-:W-:-:S05]  /*0340*/  IMAD.WIDE R10, R11, 0x4, R8 ;  /* 0x000000040b0a7825 */ /* 0x000fca00078e0208 */
[----:B------:R0:W-:Y:S02]  /*0350*/  STG.E desc[UR6][R10.64], R13 ;  /* 0x0000000d0a007986 */ /* 0x0001e4000c101906 */
.L_x_3:
[----:B------:R-:W-:Y:S05]  /*0360*/  @!P1 BRA `(.L_x_0) ;  /* 0x00000000004c9947 */ /* 0x000fea0003800000 */
[----:B0-----:R-:W-:Y:S02]  /*0370*/  LOP3.LUT R4, R2, 0x1, RZ, 0xc0, !PT ;  /* 0x0000000102047812 */ /* 0x001fe400078ec0ff */
[----:B------:R-:W-:Y:S02]  /*0380*/  ISETP.NE.AND P0, PT, R12, 0x1, PT ;  /* 0x000000010c00780c */ /* 0x000fe40003f05270 */
[----:B------:R-:W-:-:S13]  /*0390*/  ISETP.NE.U32.AND P1, PT, R4, 0x1, PT ;  /* 0x000000010400780c */ /* 0x000fda0003f25070 */
[----:B------:R-:W0:Y:S08]  /*03a0*/  @!P1 LDC R10, c[0x0][0x398] ;  /* 0x0000e600ff0a9b82 */ /* 0x000e300000000800 */
[----:B------:R-:W1:Y:S01]  /*03b0*/  @!P1 LDC.64 R8, c[0x0][0x388] ;  /* 0x0000e200ff089b82 */ /* 0x000e620000000a00 */
[----:B------:R-:W-:Y:S05]  /*03c0*/  @!P0 BRA `(.L_x_4) ;  /* 0x0000000000248947 */ /* 0x000fea0003800000 */
[----:B------:R-:W2:Y:S08]  /*03d0*/  LDC R7, c[0x0][0x398] ;  /* 0x0000e600ff077b82 */ /* 0x000eb00000000800 */
[----:B------:R-:W3:Y:S01]  /*03e0*/  LDC.64 R4, c[0x0][0x388] ;  /* 0x0000e200ff047b82 */ /* 0x000ee20000000a00 */
[C---:B--2---:R-:W-:Y:S01]  /*03f0*/  IMAD R11, R3.reuse, R7, R0 ;  /* 0x00000007030b7224 */ /* 0x044fe200078e0200 */
[----:B------:R-:W-:-:S03]  /*0400*/  IADD3 R3, PT, PT, R3, 0x2, RZ ;  /* 0x0000000203037810 */ /* 0x000fc60007ffe0ff */
[----:B---3--:R-:W-:-:S04]  /*0410*/  IMAD.WIDE R4, R11, 0x4, R4 ;  /* 0x000000040b047825 */ /* 0x008fc800078e0204 */
[----:B------:R-:W-:Y:S02]  /*0420*/  IMAD.MOV.U32 R11, RZ, RZ, -0x1 ;  /* 0xffffffffff0b7424 */ /* 0x000fe400078e00ff */
[----:B------:R-:W-:-:S03]  /*0430*/  IMAD.WIDE R6, R7, 0x4, R4 ;  /* 0x0000000407067825 */ /* 0x000fc600078e0204 */
[----:B------:R2:W-:Y:S04]  /*0440*/  STG.E desc[UR6][R4.64], R11 ;  /* 0x0000000b04007986 */ /* 0x0005e8000c101906 */
[----:B------:R2:W-:Y:S02]  /*0450*/  STG.E desc[UR6][R6.64], R11 ;  /* 0x0000000b06007986 */ /* 0x0005e4000c101906 */
.L_x_4:
[----:B0-2---:R-:W-:Y:S02]  /*0460*/  @!P1 IMAD R5, R3, R10, R0 ;  /* 0x0000000a03059224 */ /* 0x005fe400078e0200 */
[----:B------:R-:W-:Y:S02]  /*0470*/  @!P1 IMAD.MOV.U32 R3, RZ, RZ, -0x1 ;  /* 0xffffffffff039424 */ /* 0x000fe400078e00ff */
[----:B-1----:R-:W-:-:S05]  /*0480*/  @!P1 IMAD.WIDE R4, R5, 0x4, R8 ;  /* 0x0000000405049825 */ /* 0x002fca00078e0208 */
[----:B------:R1:W-:Y:S02]  /*0490*/  @!P1 STG.E desc[UR6][R4.64], R3 ;  /* 0x0000000304009986 */ /* 0x0003e4000c101906 */
.L_x_0:
[----:B01----:R-:W0:Y:S01]  /*04a0*/  LDC.64 R4, c[0x0][0x380] ;  /* 0x0000e000ff047b82 */ /* 0x003e220000000a00 */
[----:B------:R-:W1:Y:S01]  /*04b0*/  LDCU UR4, c[0x0][0x394] ;  /* 0x00007280ff0477ac */ /* 0x000e620008000800 */
[----:B0-----:R-:W-:-:S06]  /*04c0*/  IMAD.WIDE.U32 R4, R0, 0x4, R4 ;  /* 0x0000000400047825 */ /* 0x001fcc00078e0004 */
[----:B------:R-:W-:Y:S06]  /*04d0*/  BAR.SYNC.DEFER_BLOCKING 0x0 ;  /* 0x0000000000007b1d */ /* 0x000fec0000010000 */
[----:B------:R0:W5:Y:S01]  /*04e0*/  LDG.E R3, desc[UR6][R4.64] ;  /* 0x0000000604037981 */ /* 0x000162000c1e1900 */
[----:B-1----:R-:W-:-:S09]  /*04f0*/  UISETP.GE.AND UP0, UPT, UR4, 0x1, UPT ;  /* 0x000000010400788c */ /* 0x002fd2000bf06270 */
[----:B0-----:R-:W-:Y:S05]  /*0500*/  BRA.U !UP0, `(.L_x_5) ;  /* 0x0000000d084c7547 */ /* 0x001fea000b800000 */
[----:B------:R-:W0:Y:S02]  /*0510*/  LDCU UR4, c[0x0][0x398] ;  /* 0x00007300ff0477ac */ /* 0x000e240008000800 */
[----:B0-----:R-:W-:Y:S01]  /*0520*/  IMAD R2, R2, UR4, RZ ;  /* 0x0000000402027c24 */ /* 0x001fe2000f8e02ff */
[----:B------:R-:W-:-:S06]  /*0530*/  UMOV UR4, URZ ;  /* 0x000000ff00047c82 */ /* 0x000fcc0008000000 */
.L_x_15:
[----:B------:R-:W-:Y:S01]  /*0540*/  UISETP.NE.AND UP0, UPT, UR4, URZ, UPT ;  /* 0x000000ff0400728c */ /* 0x000fe2000bf05270 */
[----:B0-2--5:R-:W-:-:S08]  /*0550*/  IMAD.MOV.U32 R9, RZ, RZ, R3 ;  /* 0x000000ffff097224 */ /* 0x025fd000078e0003 */
[----:B------:R-:W-:Y:S05]  /*0560*/  BRA.U !UP0, `(.L_x_6) ;  /* 0x0000000908487547 */ /* 0x000fea000b800000 */
[----:B------:R-:W-:Y:S01]  /*0570*/  UISETP.GE.U32.AND UP0, UPT, UR4, 0x4, UPT ;  /* 0x000000040400788c */ /* 0x000fe2000bf06070 */
[----:B------:R-:W-:Y:S01]  /*0580*/  MOV R9, R3 ;  /* 0x0000000300097202 */ /* 0x000fe20000000f00 */
[----:B------:R-:W-:-:S07]  /*0590*/  ULOP3.LUT UR8, UR4, 0x3, URZ, 0xc0, !UPT ;  /* 0x0000000304087892 */ /* 0x000fce000f8ec0ff */
[----:B------:R-:W-:Y:S05]  /*05a0*/  BRA.U !UP0, `(.L_x_7) ;  /* 0x0000000508487547 */ /* 0x000fea000b800000 */
[----:B------:R-:W0:Y:S01]  /*05b0*/  LDC R6, c[0x0][0x390] ;  /* 0x0000e400ff067b82 */ /* 0x000e220000000800 */
[----:B------:R-:W-:-:S04]  /*05c0*/  ULOP3.LUT UR5, UR4, 0xfffffffc, URZ, 0xc0, !UPT ;  /* 0xfffffffc04057892 */ /* 0x000fc8000f8ec0ff */
[----:B------:R-:W-:Y:S01]  /*05d0*/  UIADD3 UR5, UPT, UPT, -UR5, URZ, URZ ;  /* 0x000000ff05057290 */ /* 0x000fe2000fffe1ff */
[----:B0-----:R-:W-:Y:S02]  /*05e0*/  IABS R7, R6 ;  /* 0x0000000600077213 */ /* 0x001fe40000000000 */
[----:B------:R-:W0:Y:S02]  /*05f0*/  LDC R6, c[0x0][0x390] ;  /* 0x0000e400ff067b82 */ /* 0x000e240000000800 */
[----:B------:R-:W1:Y:S08]  /*0600*/  I2F.RP R8, R7 ;  /* 0x0000000700087306 */ /* 0x000e700000209400 */
[----:B-1----:R-:W1:Y:S02]  /*0610*/  MUFU.RCP R8, R8 ;  /* 0x0000000800087308 */ /* 0x002e640000001000 */
[----:B-1----:R-:W-:-:S06]  /*0620*/  VIADD R11, R8, 0xffffffe ;  /* 0x0ffffffe080b7836 */ /* 0x002fcc0000000000 */
[----:B------:R-:W1:Y:S02]  /*0630*/  F2I.FTZ.U32.TRUNC.NTZ R11, R11 ;  /* 0x0000000b000b7305 */ /* 0x000e64000021f000 */
[----:B-1----:R-:W-:-:S04]  /*0640*/  IMAD.MOV R10, RZ, RZ, -R11 ;  /* 0x000000ffff0a7224 */ /* 0x002fc800078e0a0b */
[----:B------:R-:W-:Y:S02]  /*0650*/  IMAD R9, R10, R7, RZ ;  /* 0x000000070a097224 */ /* 0x000fe400078e02ff */
[----:B------:R-:W-:-:S05]  /*0660*/  HFMA2 R10, -RZ, RZ, 0, 0 ;  /* 0x00000000ff0a7431 */ /* 0x000fca00000001ff */
[----:B------:R-:W-:-:S04]  /*0670*/  IMAD.HI.U32 R10, R11, R9, R10 ;  /* 0x000000090b0a7227 */ /* 0x000fc800078e000a */
[----:B0-----:R-:W-:-:S07]  /*0680*/  IMAD.MOV.U32 R9, RZ, RZ, R3 ;  /* 0x000000ffff097224 */ /* 0x001fce00078e0003 */
.L_x_8:
[----:B------:R-:W-:Y:S01]  /*0690*/  IABS R11, R9 ;  /* 0x00000009000b7213 */ /* 0x000fe20000000000 */
[----:B------:R-:W-:Y:S01]  /*06a0*/  UIADD3 UR5, UPT, UPT, UR5, 0x4, URZ ;  /* 0x0000000405057890 */ /* 0x000fe2000fffe0ff */
[----:B------:R-:W-:-:S03]  /*06b0*/  IABS R8, R6 ;  /* 0x0000000600087213 */ /* 0x000fc60000000000 */
[----:B------:R-:W-:Y:S01]  /*06c0*/  IMAD.HI.U32 R10, R10, R11, RZ ;  /* 0x0000000b0a0a7227 */ /* 0x000fe200078e00ff */
[----:B------:R-:W0:Y:S01]  /*06d0*/  I2F.RP R13, R8 ;  /* 0x00000008000d7306 */ /* 0x000e220000209400 */
[----:B------:R-:W-:Y:S02]  /*06e0*/  UISETP.NE.AND UP0, UPT, UR5, URZ, UPT ;  /* 0x000000ff0500728c */ /* 0x000fe4000bf05270 */
[----:B------:R-:W-:-:S04]  /*06f0*/  IMAD.MOV R12, RZ, RZ, -R10 ;  /* 0x000000ffff0c7224 */ /* 0x000fc800078e0a0a */
[----:B------:R-:W-:-:S05]  /*0700*/  IMAD R12, R8, R12, R11 ;  /* 0x0000000c080c7224 */ /* 0x000fca00078e020b */
[----:B------:R-:W-:Y:S01]  /*0710*/  ISETP.GT.U32.AND P1, PT, R7, R12, PT ;  /* 0x0000000c0700720c */ /* 0x000fe20003f24070 */
[----:B0-----:R-:W0:-:S12]  /*0720*/  MUFU.RCP R13, R13 ;  /* 0x0000000d000d7308 */ /* 0x001e180000001000 */
[----:B------:R-:W-:Y:S01]  /*0730*/  @!P1 IADD3 R12, PT, PT, R12, -R8, RZ ;  /* 0x800000080c0c9210 */ /* 0x000fe20007ffe0ff */
[----:B------:R-:W-:-:S03]  /*0740*/  @!P1 VIADD R10, R10, 0x1 ;  /* 0x000000010a0a9836 */ /* 0x000fc60000000000 */
[----:B------:R-:W-:Y:S02]  /*0750*/  ISETP.GE.U32.AND P0, PT, R12, R7, PT ;  /* 0x000000070c00720c */ /* 0x000fe40003f06070 */
[-C--:B------:R-:W-:Y:S01]  /*0760*/  LOP3.LUT R7, R9, R6.reuse, RZ, 0x3c, !PT ;  /* 0x0000000609077212 */ /* 0x080fe200078e3cff */
[----:B0-----:R-:W-:Y:S01]  /*0770*/  VIADD R11, R13, 0xffffffe ;  /* 0x0ffffffe0d0b7836 */ /* 0x001fe20000000000 */
[----:B------:R-:W-:Y:S02]  /*0780*/  LOP3.LUT R9, RZ, R6, RZ, 0x33, !PT ;  /* 0x00000006ff097212 */ /* 0x000fe400078e33ff */
[----:B------:R-:W-:-:S03]  /*0790*/  ISETP.GE.AND P2, PT, R7, RZ, PT ;  /* 0x000000ff0700720c */ /* 0x000fc60003f46270 */
[----:B------:R-:W0:Y:S04]  /*07a0*/  F2I.FTZ.U32.TRUNC.NTZ R11, R11 ;  /* 0x0000000b000b7305 */ /* 0x000e28000021f000 */
[----:B------:R-:W-:Y:S02]  /*07b0*/  @P0 IADD3 R10, PT, PT, R10, 0x1, RZ ;  /* 0x000000010a0a0810 */ /* 0x000fe40007ffe0ff */
[----:B------:R-:W-:-:S04]  /*07c0*/  ISETP.NE.AND P0, PT, R6, RZ, PT ;  /* 0x000000ff0600720c */ /* 0x000fc80003f05270 */
[----:B------:R-:W-:Y:S02]  /*07d0*/  @!P2 IMAD.MOV R10, RZ, RZ, -R10 ;  /* 0x000000ffff0aa224 */ /* 0x000fe400078e0a0a */
[----:B0-----:R-:W-:-:S03]  /*07e0*/  IMAD.MOV R7, RZ, RZ, -R11 ;  /* 0x000000ffff077224 */ /* 0x001fc600078e0a0b */
[----:B------:R-:W-:Y:S02]  /*07f0*/  SEL R13, R9, R10, !P0 ;  /* 0x0000000a090d7207 */ /* 0x000fe40004000000 */
[----:B------:R-:W-:Y:S01]  /*0800*/  MOV R10, RZ ;  /* 0x000000ff000a7202 */ /* 0x000fe20000000f00 */
[----:B------:R-:W-:Y:S01]  /*0810*/  IMAD R7, R7, R8, RZ ;  /* 0x0000000807077224 */ /* 0x000fe200078e02ff */
[----:B------:R-:W-:Y:S02]  /*0820*/  IABS R12, R13 ;  /* 0x0000000d000c7213 */ /* 0x000fe40000000000 */
[----:B------:R-:W-:Y:S01]  /*0830*/  LOP3.LUT R13, R13, R6, RZ, 0x3c, !PT ;  /* 0x000000060d0d7212 */ /* 0x000fe200078e3cff */
[----:B------:R-:W-:-:S03]  /*0840*/  IMAD.HI.U32 R10, R11, R7, R10 ;  /* 0x000000070b0a7227 */ /* 0x000fc600078e000a */
[----:B------:R-:W-:Y:S01]  /*0850*/  ISETP.GE.AND P3, PT, R13, RZ, PT ;  /* 0x000000ff0d00720c */ /* 0x000fe20003f66270 */
[----:B------:R-:W-:-:S04]  /*0860*/  IMAD.MOV.U32 R7, RZ, RZ, R12 ;  /* 0x000000ffff077224 */ /* 0x000fc800078e000c */
[----:B------:R-:W-:-:S04]  /*0870*/  IMAD.HI.U32 R11, R10, R7, RZ ;  /* 0x000000070a0b7227 */ /* 0x000fc800078e00ff */
[----:B------:R-:W-:-:S04]  /*0880*/  IMAD.MOV R12, RZ, RZ, -R11 ;  /* 0x000000ffff0c7224 */ /* 0x000fc800078e0a0b */
[----:B------:R-:W-:Y:S01]  /*0890*/  IMAD R12, R8, R12, R7 ;  /* 0x0000000c080c7224 */ /* 0x000fe200078e0207 */
[----:B------:R-:W-:-:S04]  /*08a0*/  MOV R7, R8 ;  /* 0x0000000800077202 */ /* 0x000fc80000000f00 */
[----:B------:R-:W-:-:S13]  /*08b0*/  ISETP.GT.U32.AND P2, PT, R7, R12, PT ;  /* 0x0000000c0700720c */ /* 0x000fda0003f44070 */
[----:B------:R-:W-:Y:S02]  /*08c0*/  @!P2 IMAD.IADD R12, R12, 0x1, -R8 ;  /* 0x000000010c0ca824 */ /* 0x000fe400078e0a08 */
[----:B------:R-:W-:-:S03]  /*08d0*/  @!P2 VIADD R11, R11, 0x1 ;  /* 0x000000010b0ba836 */ /* 0x000fc60000000000 */
[----:B------:R-:W-:-:S13]  /*08e0*/  ISETP.GE.U32.AND P1, PT, R12, R7, PT ;  /* 0x000000070c00720c */ /* 0x000fda0003f26070 */
[----:B------:R-:W-:-:S05]  /*08f0*/  @P1 IADD3 R11, PT, PT, R11, 0x1, RZ ;  /* 0x000000010b0b1810 */ /* 0x000fca0007ffe0ff */
[----:B------:R-:W-:-:S05]  /*0900*/  @!P3 IMAD.MOV R11, RZ, RZ, -R11 ;  /* 0x000000ffff0bb224 */ /* 0x000fca00078e0a0b */
[----:B------:R-:W-:-:S04]  /*0910*/  SEL R11, R9, R11, !P0 ;  /* 0x0000000b090b7207 */ /* 0x000fc80004000000 */
[----:B------:R-:W-:Y:S02]  /*0920*/  IABS R13, R11 ;  /* 0x0000000b000d7213 */ /* 0x000fe40000000000 */
[----:B------:R-:W-:-:S03]  /*0930*/  LOP3.LUT R11, R11, R6, RZ, 0x3c, !PT ;  /* 0x000000060b0b7212 */ /* 0x000fc600078e3cff */
[----:B------:R-:W-:Y:S01]  /*0940*/  IMAD.HI.U32 R12, R10, R13, RZ ;  /* 0x0000000d0a0c7227 */ /* 0x000fe200078e00ff */
[----:B------:R-:W-:-:S03]  /*0950*/  ISETP.GE.AND P3, PT, R11, RZ, PT ;  /* 0x000000ff0b00720c */ /* 0x000fc60003f66270 */
[----:B------:R-:W-:-:S04]  /*0960*/  IMAD.MOV R14, RZ, RZ, -R12 ;  /* 0x000000ffff0e7224 */ /* 0x000fc800078e0a0c */
[----:B------:R-:W-:-:S05]  /*0970*/  IMAD R14, R8, R14, R13 ;  /* 0x0000000e080e7224 */ /* 0x000fca00078e020d */
[----:B------:R-:W-:-:S13]  /*0980*/  ISETP.GT.U32.AND P2, PT, R7, R14, PT ;  /* 0x0000000e0700720c */ /* 0x000fda0003f44070 */
[----:B------:R-:W-:Y:S01]  /*0990*/  @!P2 IADD3 R14, PT, PT, R14, -R8, RZ ;  /* 0x800000080e0ea210 */ /* 0x000fe20007ffe0ff */
[----:B------:R-:W-:-:S03]  /*09a0*/  @!P2 VIADD R12, R12, 0x1 ;  /* 0x000000010c0ca836 */ /* 0x000fc60000000000 */
[----:B------:R-:W-:-:S13]  /*09b0*/  ISETP.GE.U32.AND P1, PT, R14, R7, PT ;  /* 0x000000070e00720c */ /* 0x000fda0003f26070 */
[----:B------:R-:W-:-:S05]  /*09c0*/  @P1 VIADD R12, R12, 0x1 ;  /* 0x000000010c0c1836 */ /* 0x000fca0000000000 */
[----:B------:R-:W-:-:S04]  /*09d0*/  @!P3 IADD3 R12, PT, PT, -R12, RZ, RZ ;  /* 0x000000ff0c0cb210 */ /* 0x000fc80007ffe1ff */
        /* <DEDUP_REMOVED lines=8> */
[----:B------:R-:W-:Y:S01]  /*0a60*/  @!P2 IMAD.IADD R14, R14, 0x1, -R8 ;  /* 0x000000010e0ea824 */ /* 0x000fe200078e0a08 */
[----:B------:R-:W-:-:S04]  /*0a70*/  @!P2 IADD3 R12, PT, PT, R12, 0x1, RZ ;  /* 0x000000010c0ca810 */ /* 0x000fc80007ffe0ff */
[----:B------:R-:W-:-:S13]  /*0a80*/  ISETP.GE.U32.AND P1, PT, R14, R7, PT ;  /* 0x000000070e00720c */ /* 0x000fda0003f26070 */
[----:B------:R-:W-:-:S04]  /*0a90*/  @P1 VIADD R12, R12, 0x1 ;  /* 0x000000010c0c1836 */ /* 0x000fc80000000000 */
[----:B------:R-:W-:-:S05]  /*0aa0*/  @!P3 IMAD.MOV R12, RZ, RZ, -R12 ;  /* 0x000000ffff0cb224 */ /* 0x000fca00078e0a0c */
[----:B------:R-:W-:Y:S01]  /*0ab0*/  SEL R9, R9, R12, !P0 ;  /* 0x0000000c09097207 */ /* 0x000fe20004000000 */
[----:B------:R-:W-:Y:S06]  /*0ac0*/  BRA.U UP0, `(.L_x_8) ;  /* 0xfffffff900f07547 */ /* 0x000fec000b83ffff */
.L_x_7:
[----:B------:R-:W-:-:S09]  /*0ad0*/  UISETP.NE.AND UP0, UPT, UR8, URZ, UPT ;  /* 0x000000ff0800728c */ /* 0x000fd2000bf05270 */
[----:B------:R-:W-:Y:S05]  /*0ae0*/  BRA.U !UP0, `(.L_x_6) ;  /* 0x0000000108e87547 */ /* 0x000fea000b800000 */
[----:B------:R-:W0:Y:S01]  /*0af0*/  LDC R6, c[0x0][0x390] ;  /* 0x0000e400ff067b82 */ /* 0x000e220000000800 */
[----:B------:R-:W-:Y:S01]  /*0b00*/  IMAD.MOV.U32 R10, RZ, RZ, RZ ;  /* 0x000000ffff0a7224 */ /* 0x000fe200078e00ff */
[----:B------:R-:W-:Y:S01]  /*0b10*/  UISETP.NE.AND UP0, UPT, UR8, 0x1, UPT ;  /* 0x000000010800788c */ /* 0x000fe2000bf05270 */
[----:B0-----:R-:W-:-:S04]  /*0b20*/  IABS R7, R6 ;  /* 0x0000000600077213 */ /* 0x001fc80000000000 */
[----:B------:R-:W0:Y:S08]  /*0b30*/  I2F.RP R12, R7 ;  /* 0x00000007000c7306 */ /* 0x000e300000209400 */
[----:B0-----:R-:W0:Y:S02]  /*0b40*/  MUFU.RCP R12, R12 ;  /* 0x0000000c000c7308 */ /* 0x001e240000001000 */
[----:B0-----:R-:W-:-:S06]  /*0b50*/  IADD3 R13, PT, PT, R12, 0xffffffe, RZ ;  /* 0x0ffffffe0c0d7810 */ /* 0x001fcc0007ffe0ff */
[----:B------:R-:W0:Y:S02]  /*0b60*/  F2I.FTZ.U32.TRUNC.NTZ R11, R13 ;  /* 0x0000000d000b7305 */ /* 0x000e24000021f000 */
[----:B0-----:R-:W-:-:S04]  /*0b70*/  IMAD.MOV R8, RZ, RZ, -R11 ;  /* 0x000000ffff087224 */ /* 0x001fc800078e0a0b */
[----:B------:R-:W-:Y:S01]  /*0b80*/  IMAD R15, R8, R7, RZ ;  /* 0x00000007080f7224 */ /* 0x000fe200078e02ff */
[----:B------:R-:W-:Y:S02]  /*0b90*/  IABS R8, R9 ;  /* 0x0000000900087213 */ /* 0x000fe40000000000 */
[----:B------:R-:W-:Y:S01]  /*0ba0*/  LOP3.LUT R9, R9, R6, RZ, 0x3c, !PT ;  /* 0x0000000609097212 */ /* 0x000fe200078e3cff */
[----:B------:R-:W-:Y:S01]  /*0bb0*/  IMAD.HI.U32 R15, R11, R15, R10 ;  /* 0x0000000f0b0f7227 */ /* 0x000fe200078e000a */
[----:B------:R-:W-:Y:S02]  /*0bc0*/  MOV R10, R8 ;  /* 0x00000008000a7202 */ /* 0x000fe40000000f00 */
[----:B------:R-:W-:-:S03]  /*0bd0*/  ISETP.GE.AND P2, PT, R9, RZ, PT ;  /* 0x000000ff0900720c */ /* 0x000fc60003f46270 */
[----:B------:R-:W-:-:S04]  /*0be0*/  IMAD.HI.U32 R8, R15, R10, RZ ;  /* 0x0000000a0f087227 */ /* 0x000fc800078e00ff */
[----:B------:R-:W-:-:S04]  /*0bf0*/  IMAD.MOV R11, RZ, RZ, -R8 ;  /* 0x000000ffff0b7224 */ /* 0x000fc800078e0a08 */
[----:B------:R-:W-:-:S05]  /*0c00*/  IMAD R10, R7, R11, R10 ;  /* 0x0000000b070a7224 */ /* 0x000fca00078e020a */
[----:B------:R-:W-:-:S13]  /*0c10*/  ISETP.GT.U32.AND P1, PT, R7, R10, PT ;  /* 0x0000000a0700720c */ /* 0x000fda0003f24070 */
[----:B------:R-:W-:Y:S01]  /*0c20*/  @!P1 IMAD.IADD R10, R10, 0x1, -R7 ;  /* 0x000000010a0a9824 */ /* 0x000fe200078e0a07 */
[----:B------:R-:W-:-:S04]  /*0c30*/  @!P1 IADD3 R8, PT, PT, R8, 0x1, RZ ;  /* 0x0000000108089810 */ /* 0x000fc80007ffe0ff */
[----:B------:R-:W-:Y:S02]  /*0c40*/  ISETP.GE.U32.AND P0, PT, R10, R7, PT ;  /* 0x000000070a00720c */ /* 0x000fe40003f06070 */
[----:B------:R-:W-:-:S11]  /*0c50*/  LOP3.LUT R10, RZ, R6, RZ, 0x33, !PT ;  /* 0x00000006ff0a7212 */ /* 0x000fd600078e33ff */
[----:B------:R-:W-:Y:S01]  /*0c60*/  @P0 VIADD R8, R8, 0x1 ;  /* 0x0000000108080836 */ /* 0x000fe20000000000 */
[----:B------:R-:W-:-:S03]  /*0c70*/  ISETP.NE.AND P0, PT, R6, RZ, PT ;  /* 0x000000ff0600720c */ /* 0x000fc60003f05270 */
[----:B------:R-:W-:-:S05]  /*0c80*/  @!P2 IMAD.MOV R8, RZ, RZ, -R8 ;  /* 0x000000ffff08a224 */ /* 0x000fca00078e0a08 */
[----:B------:R-:W-:Y:S01]  /*0c90*/  SEL R9, R10, R8, !P0 ;  /* 0x000000080a097207 */ /* 0x000fe20004000000 */
[----:B------:R-:W-:Y:S06]  /*0ca0*/  BRA.U !UP0, `(.L_x_6) ;  /* 0x0000000108787547 */ /* 0x000fec000b800000 */
[----:B------:R-:W-:Y:S01]  /*0cb0*/  IABS R8, R9 ;  /* 0x0000000900087213 */ /* 0x000fe20000000000 */
[----:B------:R-:W-:-:S04]  /*0cc0*/  UISETP.NE.AND UP0, UPT, UR8, 0x2, UPT ;  /* 0x000000020800788c */ /* 0x000fc8000bf05270 */
[----:B------:R-:W-:-:S05]  /*0cd0*/  IMAD.HI.U32 R11, R15, R8, RZ ;  /* 0x000000080f0b7227 */ /* 0x000fca00078e00ff */
[----:B------:R-:W-:-:S05]  /*0ce0*/  IADD3 R12, PT, PT, -R11, RZ, RZ ;  /* 0x000000ff0b0c7210 */ /* 0x000fca0007ffe1ff */
[----:B------:R-:W-:-:S05]  /*0cf0*/  IMAD R8, R7, R12, R8 ;  /* 0x0000000c07087224 */ /* 0x000fca00078e0208 */
[----:B------:R-:W-:-:S13]  /*0d00*/  ISETP.GT.U32.AND P1, PT, R7, R8, PT ;  /* 0x000000080700720c */ /* 0x000fda0003f24070 */
[----:B------:R-:W-:Y:S02]  /*0d10*/  @!P1 IMAD.IADD R8, R8, 0x1, -R7 ;  /* 0x0000000108089824 */ /* 0x000fe400078e0a07 */
[----:B------:R-:W-:-:S03]  /*0d20*/  @!P1 VIADD R11, R11, 0x1 ;  /* 0x000000010b0b9836 */ /* 0x000fc60000000000 */
[----:B------:R-:W-:Y:S02]  /*0d30*/  ISETP.GE.U32.AND P2, PT, R8, R7, PT ;  /* 0x000000070800720c */ /* 0x000fe40003f46070 */
[----:B------:R-:W-:-:S04]  /*0d40*/  LOP3.LUT R8, R9, R6, RZ, 0x3c, !PT ;  /* 0x0000000609087212 */ /* 0x000fc800078e3cff */
[----:B------:R-:W-:-:S07]  /*0d50*/  ISETP.GE.AND P3, PT, R8, RZ, PT ;  /* 0x000000ff0800720c */ /* 0x000fce0003f66270 */
[----:B------:R-:W-:-:S05]  /*0d60*/  @P2 IADD3 R11, PT, PT, R11, 0x1, RZ ;  /* 0x000000010b0b2810 */ /* 0x000fca0007ffe0ff */
[----:B------:R-:W-:-:S04]  /*0d70*/  IMAD.MOV.U32 R9, RZ, RZ, R11 ;  /* 0x000000ffff097224 */ /* 0x000fc800078e000b */
[----:B------:R-:W-:-:S05]  /*0d80*/  @!P3 IMAD.MOV R9, RZ, RZ, -R9 ;  /* 0x000000ffff09b224 */ /* 0x000fca00078e0a09 */
[----:B------:R-:W-:Y:S01]  /*0d90*/  SEL R9, R10, R9, !P0 ;  /* 0x000000090a097207 */ /* 0x000fe20004000000 */
[----:B------:R-:W-:Y:S06]  /*0da0*/  BRA.U !UP0, `(.L_x_6) ;  /* 0x0000000108387547 */ /* 0x000fec000b800000 */
[----:B------:R-:W-:Y:S02]  /*0db0*/  IABS R8, R9 ;  /* 0x0000000900087213 */ /* 0x000fe40000000000 */
[----:B------:R-:W-:-:S03]  /*0dc0*/  LOP3.LUT R6, R9, R6, RZ, 0x3c, !PT ;  /* 0x0000000609067212 */ /* 0x000fc600078e3cff */
[----:B------:R-:W-:Y:S01]  /*0dd0*/  IMAD.HI.U32 R15, R15, R8, RZ ;  /* 0x000000080f0f7227 */ /* 0x000fe200078e00ff */
[----:B------:R-:W-:-:S04]  /*0de0*/  ISETP.GE.AND P3, PT, R6, RZ, PT ;  /* 0x000000ff0600720c */ /* 0x000fc80003f66270 */
[----:B------:R-:W-:-:S05]  /*0df0*/  IADD3 R11, PT, PT, -R15, RZ, RZ ;  /* 0x000000ff0f0b7210 */ /* 0x000fca0007ffe1ff */
[----:B------:R-:W-:-:S05]  /*0e00*/  IMAD R8, R7, R11, R8 ;  /* 0x0000000b07087224 */ /* 0x000fca00078e0208 */
[----:B------:R-:W-:-:S13]  /*0e10*/  ISETP.GT.U32.AND P1, PT, R7, R8, PT ;  /* 0x000000080700720c */ /* 0x000fda0003f24070 */
[----:B------:R-:W-:Y:S02]  /*0e20*/  @!P1 IMAD.IADD R8, R8, 0x1, -R7 ;  /* 0x0000000108089824 */ /* 0x000fe400078e0a07 */
[----:B------:R-:W-:-:S03]  /*0e30*/  @!P1 VIADD R15, R15, 0x1 ;  /* 0x000000010f0f9836 */ /* 0x000fc60000000000 */
[----:B------:R-:W-:-:S13]  /*0e40*/  ISETP.GE.U32.AND P2, PT, R8, R7, PT ;  /* 0x000000070800720c */ /* 0x000fda0003f46070 */
[----:B------:R-:W-:-:S05]  /*0e50*/  @P2 IADD3 R15, PT, PT, R15, 0x1, RZ ;  /* 0x000000010f0f2810 */ /* 0x000fca0007ffe0ff */
[----:B------:R-:W-:-:S04]  /*0e60*/  IMAD.MOV.U32 R9, RZ, RZ, R15 ;  /* 0x000000ffff097224 */ /* 0x000fc800078e000f */
[----:B------:R-:W-:-:S05]  /*0e70*/  @!P3 IMAD.MOV R9, RZ, RZ, -R9 ;  /* 0x000000ffff09b224 */ /* 0x000fca00078e0a09 */
[----:B------:R-:W-:-:S07]  /*0e80*/  SEL R9, R10, R9, !P0 ;  /* 0x000000090a097207 */ /* 0x000fce0004000000 */
.L_x_6:
[----:B------:R-:W0:Y:S01]  /*0e90*/  LDC R13, c[0x0][0x390] ;  /* 0x0000e400ff0d7b82 */ /* 0x000e220000000800 */
[----:B------:R-:W-:Y:S01]  /*0ea0*/  IABS R12, R9 ;  /* 0x00000009000c7213 */ /* 0x000fe20000000000 */
[----:B------:R-:W1:Y:S01]  /*0eb0*/  LDCU UR5, c[0x0][0x398] ;  /* 0x00007300ff0577ac */ /* 0x000e620008000800 */
[----:B------:R-:W-:Y:S02]  /*0ec0*/  ISETP.GE.AND P1, PT, R9, RZ, PT ;  /* 0x000000ff0900720c */ /* 0x000fe40003f26270 */
[----:B0-----:R-:W-:Y:S02]  /*0ed0*/  IABS R8, R13 ;  /* 0x0000000d00087213 */ /* 0x001fe40000000000 */
[----:B------:R-:W-:Y:S02]  /*0ee0*/  ISETP.NE.AND P2, PT, R13, RZ, PT ;  /* 0x000000ff0d00720c */ /* 0x000fe40003f45270 */
[----:B------:R-:W0:Y:S08]  /*0ef0*/  I2F.RP R10, R8 ;  /* 0x00000008000a7306 */ /* 0x000e300000209400 */
[----:B0-----:R-:W0:Y:S02]  /*0f00*/  MUFU.RCP R10, R10 ;  /* 0x0000000a000a7308 */ /* 0x001e240000001000 */
[----:B0-----:R-:W-:-:S06]  /*0f10*/  IADD3 R6, PT, PT, R10, 0xffffffe, RZ ;  /* 0x0ffffffe0a067810 */ /* 0x001fcc0007ffe0ff */
[----:B------:R0:W2:Y:S02]  /*0f20*/  F2I.FTZ.U32.TRUNC.NTZ R7, R6 ;  /* 0x0000000600077305 */ /* 0x0000a4000021f000 */
[----:B0-----:R-:W-:Y:S02]  /*0f30*/  IMAD.MOV.U32 R6, RZ, RZ, RZ ;  /* 0x000000ffff067224 */ /* 0x001fe400078e00ff */
[----:B--2---:R-:W-:-:S04]  /*0f40*/  IMAD.MOV R11, RZ, RZ, -R7 ;  /* 0x000000ffff0b7224 */ /* 0x004fc800078e0a07 */
[----:B------:R-:W-:-:S04]  /*0f50*/  IMAD R11, R11, R8, RZ ;  /* 0x000000080b0b7224 */ /* 0x000fc800078e02ff */
[----:B------:R-:W-:Y:S01]  /*0f60*/  IMAD.HI.U32 R11, R7, R11, R6 ;  /* 0x0000000b070b7227 */ /* 0x000fe200078e0006 */
[----:B------:R-:W-:-:S05]  /*0f70*/  MOV R7, R12 ;  /* 0x0000000c00077202 */ /* 0x000fca0000000f00 */
[----:B------:R-:W-:-:S04]  /*0f80*/  IMAD.HI.U32 R11, R11, R7, RZ ;  /* 0x000000070b0b7227 */ /* 0x000fc800078e00ff */
[----:B------:R-:W-:-:S04]  /*0f90*/  IMAD.MOV R11, RZ, RZ, -R11 ;  /* 0x000000ffff0b7224 */ /* 0x000fc800078e0a0b */
[C---:B------:R-:W-:Y:S02]  /*0fa0*/  IMAD R11, R8.reuse, R11, R7 ;  /* 0x0000000b080b7224 */ /* 0x040fe400078e0207 */
[----:B------:R-:W0:Y:S03]  /*0fb0*/  LDC.64 R6, c[0x0][0x388] ;  /* 0x0000e200ff067b82 */ /* 0x000e260000000a00 */
[----:B------:R-:W-:-:S13]  /*0fc0*/  ISETP.GT.U32.AND P0, PT, R8, R11, PT ;  /* 0x0000000b0800720c */ /* 0x000fda0003f04070 */
[----:B------:R-:W-:-:S05]  /*0fd0*/  @!P0 IMAD.IADD R11, R11, 0x1, -R8 ;  /* 0x000000010b0b8824 */ /* 0x000fca00078e0a08 */
[----:B------:R-:W-:-:S13]  /*0fe0*/  ISETP.GT.U32.AND P0, PT, R8, R11, PT ;  /* 0x0000000b0800720c */ /* 0x000fda0003f04070 */
[----:B------:R-:W-:Y:S02]  /*0ff0*/  @!P0 IADD3 R11, PT, PT, R11, -R8, RZ ;  /* 0x800000080b0b8210 */ /* 0x000fe40007ffe0ff */
[----:B------:R-:W-:-:S03]  /*1000*/  ISETP.GE.AND P0, PT, R2, 0x1, PT ;  /* 0x000000010200780c */ /* 0x000fc60003f06270 */
[----:B------:R-:W-:-:S05]  /*1010*/  IMAD.MOV.U32 R9, RZ, RZ, R11 ;  /* 0x000000ffff097224 */ /* 0x000fca00078e000b */
[----:B------:R-:W-:Y:S02]  /*1020*/  @!P1 IADD3 R9, PT, PT, -R9, RZ, RZ ;  /* 0x000000ff09099210 */ /* 0x000fe40007ffe1ff */
[----:B------:R-:W-:-:S05]  /*1030*/  @!P2 LOP3.LUT R9, RZ, R13, RZ, 0x33, !PT ;  /* 0x0000000dff09a212 */ /* 0x000fca00078e33ff */
[----:B-1----:R-:W-:-:S04]  /*1040*/  IMAD R9, R9, UR5, R0 ;  /* 0x0000000509097c24 */ /* 0x002fc8000f8e0200 */
[----:B0-----:R-:W-:-:S05]  /*1050*/  IMAD.WIDE R6, R9, 0x4, R6 ;  /* 0x0000000409067825 */ /* 0x001fca00078e0206 */
[----:B------:R0:W-:Y:S01]  /*1060*/  STG.E desc[UR6][R6.64], R3 ;  /* 0x0000000306007986 */ /* 0x0001e2000c101906 */
[----:B------:R-:W-:Y:S06]  /*1070*/  BAR.SYNC.DEFER_BLOCKING 0x0 ;  /* 0x0000000000007b1d */ /* 0x000fec0000010000 */
[----:B------:R-:W-:Y:S05]  /*1080*/  @!P0 BRA `(.L_x_9) ;  /* 0x0000000000588947 */ /* 0x000fea0003800000 */
[----:B------:R-:W1:Y:S01]  /*1090*/  LDC.64 R8, c[0x0][0x388] ;  /* 0x0000e200ff087b82 */ /* 0x000e620000000a00 */
[----:B------:R-:W-:Y:S01]  /*10a0*/  HFMA2 R13, -RZ, RZ, 0, 0 ;  /* 0x00000000ff0d7431 */ /* 0x000fe200000001ff */
[----:B------:R-:W-:Y:S01]  /*10b0*/  BSSY.RECONVERGENT B0, `(.L_x_9) ;  /* 0x0000013000007945 */ /* 0x000fe20003800200 */
[----:B------:R-:W-:-:S07]  /*10c0*/  IMAD.MOV.U32 R11, RZ, RZ, RZ ;  /* 0x000000ffff0b7224 */ /* 0x000fce00078e00ff */
.L_x_13:
[----:B01----:R-:W-:-:S05]  /*10d0*/  IMAD.WIDE.U32 R6, R11, 0x4, R8 ;  /* 0x000000040b067825 */ /* 0x003fca00078e0008 */
[----:B------:R-:W2:Y:S01]  /*10e0*/  LDG.E R10, desc[UR6][R6.64] ;  /* 0x00000006060a7981 */ /* 0x000ea2000c1e1900 */
[----:B------:R-:W-:Y:S01]  /*10f0*/  BSSY.RELIABLE B1, `(.L_x_10) ;  /* 0x0000007000017945 */ /* 0x000fe20003800100 */
[----:B--2---:R-:W-:-:S13]  /*1100*/  ISETP.GE.AND P0, PT, R10, RZ, PT ;  /* 0x000000ff0a00720c */ /* 0x004fda0003f06270 */
[----:B------:R-:W-:Y:S05]  /*1110*/  @!P0 BRA `(.L_x_11) ;  /* 0x0000000000108947 */ /* 0x000fea0003800000 */
[----:B------:R-:W-:-:S13]  /*1120*/  ISETP.NE.AND P0, PT, R13, R0, PT ;  /* 0x000000000d00720c */ /* 0x000fda0003f05270 */
[----:B------:R-:W-:Y:S05]  /*1130*/  @!P0 BREAK.RELIABLE B1 ;  /* 0x0000000000018942 */ /* 0x000fea0003800100 */
[----:B------:R-:W-:Y:S05]  /*1140*/  @!P0 BRA `(.L_x_12) ;  /* 0x0000000000188947 */ /* 0x000fea0003800000 */
[----:B------:R-:W-:-:S07]  /*1150*/  VIADD R13, R13, 0x1 ;  /* 0x000000010d0d7836 */ /* 0x000fce0000000000 */
.L_x_11:
[----:B------:R-:W-:Y:S05]  /*1160*/  BSYNC.RELIABLE B1 ;  /* 0x0000000000017941 */ /* 0x000fea0003800100 */
.L_x_10:
[----:B------:R-:W-:-:S04]  /*1170*/  IADD3 R11, PT, PT, R11, 0x1, RZ ;  /* 0x000000010b0b7810 */ /* 0x000fc80007ffe0ff */
[----:B------:R-:W-:-:S13]  /*1180*/  ISETP.NE.AND P0, PT, R11, R2, PT ;  /* 0x000000020b00720c */ /* 0x000fda0003f05270 */
[----:B------:R-:W-:Y:S05]  /*1190*/  @P0 BRA `(.L_x_13) ;  /* 0xfffffffc00cc0947 */ /* 0x000fea000383ffff */
[----:B------:R-:W-:Y:S05]  /*11a0*/  BRA `(.L_x_14) ;  /* 0x00000000000c7947 */ /* 0x000fea0003800000 */
.L_x_12:
[----:B------:R-:W-:Y:S01]  /*11b0*/  IMAD.MOV.U32 R9, RZ, RZ, -0x1 ;  /* 0xffffffffff097424 */ /* 0x000fe200078e00ff */
[----:B------:R-:W-:-:S04]  /*11c0*/  MOV R3, R10 ;  /* 0x0000000a00037202 */ /* 0x000fc80000000f00 */
[----:B------:R0:W-:Y:S03]  /*11d0*/  STG.E desc[UR6][R6.64], R9 ;  /* 0x0000000906007986 */ /* 0x0001e6000c101906 */
.L_x_14:
[----:B------:R-:W-:Y:S05]  /*11e0*/  BSYNC.RECONVERGENT B0 ;  /* 0x0000000000007941 */ /* 0x000fea0003800200 */
.L_x_9:
[----:B------:R-:W1:Y:S01]  /*11f0*/  LDCU UR5, c[0x0][0x394] ;  /* 0x00007280ff0577ac */ /* 0x000e620008000800 */
[----:B------:R-:W-:-:S04]  /*1200*/  UIADD3 UR4, UPT, UPT, UR4, 0x1, URZ ;  /* 0x0000000104047890 */ /* 0x000fc8000fffe0ff */
[----:B-1----:R-:W-:Y:S01]  /*1210*/  UISETP.NE.AND UP0, UPT, UR4, UR5, UPT ;  /* 0x000000050400728c */ /* 0x002fe2000bf05270 */
[----:B------:R-:W-:Y:S08]  /*1220*/  BAR.SYNC.DEFER_BLOCKING 0x0 ;  /* 0x0000000000007b1d */ /* 0x000ff00000010000 */
[----:B------:R-:W-:Y:S05]  /*1230*/  BRA.U UP0, `(.L_x_15) ;  /* 0xfffffff100c07547 */ /* 0x000fea000b83ffff */
.L_x_5:
[----:B-----5:R-:W-:Y:S01]  /*1240*/  STG.E desc[UR6][R4.64], R3 ;  /* 0x0000000304007986 */ /* 0x020fe2000c101906 */
[----:B------:R-:W-:Y:S05]  /*1250*/  EXIT ;  /* 0x000000000000794d */ /* 0x000fea0003800000 */
.L_x_16:
[----:B------:R-:W-:-:S00]  /*1260*/  BRA `(.L_x_16) ;  /* 0xfffffffc00fc7947 */ /* 0x000fc0000383ffff */
[----:B------:R-:W-:-:S00]  /*1270*/  NOP ;  /* 0x0000000000007918 */ /* 0x000fc00000000000 */
        /* <DEDUP_REMOVED lines=8> */
.L_x_17:


//--------------------- .nv.shared.reserved.0     --------------------------
	.section	.nv.shared.reserved.0,"aw",@nobits
	.weak		__nv_reservedSMEM_offset_0_alias
	.size		__nv_reservedSMEM_offset_0_alias, 0, 64
	.other		__nv_reservedSMEM_offset_0_alias,@"STO_CUDA_RESERVED_SHARED STV_DEFAULT"
__nv_reservedSMEM_offset_0_alias:
	.zero		0
	.zero		64


//--------------------- .nv.constant0._Z5radixPiS_iii --------------------------
	.section	.nv.constant0._Z5radixPiS_iii,"a",@progbits
	.sectionflags	@""
	.align	4
.nv.constant0._Z5radixPiS_iii:
	.zero		924


//--------------------- SYMBOLS --------------------------

	.type		.nv.reservedSmem.offset0,@object
	.size		.nv.reservedSmem.offset0,0x4
